//
// Generated by NVIDIA NVVM Compiler
//
// Compiler Build ID: CL-36424714
// Cuda compilation tools, release 13.0, V13.0.88
// Based on NVVM 20.0.0
//

.version 9.0
.target sm_100
.address_size 64

	// .globl	_Z20transposeSharedNoPadPKiPiii
.extern .shared .align 16 .b8 tile[];

.visible .entry _Z20transposeSharedNoPadPKiPiii(
	.param .u64 .ptr .align 1 _Z20transposeSharedNoPadPKiPiii_param_0,
	.param .u64 .ptr .align 1 _Z20transposeSharedNoPadPKiPiii_param_1,
	.param .u32 _Z20transposeSharedNoPadPKiPiii_param_2,
	.param .u32 _Z20transposeSharedNoPadPKiPiii_param_3
)
{
	.reg .pred 	%p<7>;
	.reg .b32 	%r<28>;
	.reg .b64 	%rd<9>;

	ld.param.u64 	%rd1, [_Z20transposeSharedNoPadPKiPiii_param_0];
	ld.param.u64 	%rd2, [_Z20transposeSharedNoPadPKiPiii_param_1];
	ld.param.u32 	%r10, [_Z20transposeSharedNoPadPKiPiii_param_2];
	ld.param.u32 	%r11, [_Z20transposeSharedNoPadPKiPiii_param_3];
	mov.u32 	%r1, %ntid.x;
	mov.u32 	%r12, %ntid.y;
	mov.u32 	%r2, %tid.x;
	mov.u32 	%r3, %tid.y;
	mov.u32 	%r13, %ctaid.y;
	mul.lo.s32 	%r4, %r13, %r12;
	add.s32 	%r5, %r4, %r3;
	mov.u32 	%r14, %ctaid.x;
	mul.lo.s32 	%r6, %r14, %r1;
	add.s32 	%r7, %r6, %r2;
	setp.ge.s32 	%p1, %r5, %r10;
	setp.ge.s32 	%p2, %r7, %r11;
	or.pred  	%p3, %p1, %p2;
	@%p3 bra 	$L__BB0_2;
	cvta.to.global.u64 	%rd3, %rd1;
	mad.lo.s32 	%r15, %r11, %r5, %r7;
	mul.wide.s32 	%rd4, %r15, 4;
	add.s64 	%rd5, %rd3, %rd4;
	ld.global.u32 	%r16, [%rd5];
	mad.lo.s32 	%r17, %r3, %r1, %r2;
	shl.b32 	%r18, %r17, 2;
	mov.u32 	%r19, tile;
	add.s32 	%r20, %r19, %r18;
	st.shared.u32 	[%r20], %r16;
$L__BB0_2:
	bar.sync 	0;
	add.s32 	%r8, %r6, %r3;
	add.s32 	%r9, %r4, %r2;
	setp.ge.s32 	%p4, %r8, %r11;
	setp.ge.s32 	%p5, %r9, %r10;
	or.pred  	%p6, %p4, %p5;
	@%p6 bra 	$L__BB0_4;
	mad.lo.s32 	%r22, %r2, %r1, %r3;
	shl.b32 	%r23, %r22, 2;
	mov.u32 	%r24, tile;
	add.s32 	%r25, %r24, %r23;
	ld.shared.u32 	%r26, [%r25];
	mad.lo.s32 	%r27, %r10, %r8, %r9;
	cvta.to.global.u64 	%rd6, %rd2;
	mul.wide.s32 	%rd7, %r27, 4;
	add.s64 	%rd8, %rd6, %rd7;
	st.global.u32 	[%rd8], %r26;
$L__BB0_4:
	ret;

}


// ===== COMPILED SASS (sm_100) =====

	.target	sm_100

	.elftype	@"ET_EXEC"


//--------------------- .note.nv.tkinfo           --------------------------
	.section	.note.nv.tkinfo,"",@"SHT_NOTE"
	.sectionflags	@"SHF_NOTE_NV_TKINFO"
	.tkinfo
        /*0018*/ 	.word	0x00000002
        /*0030*/ 	.string	""
        /*0030*/ 	.string	"ptxas"
        /*0030*/ 	.string	"Cuda compilation tools, release 13.0, V13.0.88"
        /*0030*/ 	.string	"Build cuda_13.0.r13.0/compiler.36424714_0"
        /*0030*/ 	.string	"-arch sm_100 -m 64 "



//--------------------- .note.nv.cuinfo           --------------------------
	.section	.note.nv.cuinfo,"",@"SHT_NOTE"
	.sectionflags	@"SHF_NOTE_NV_CUINFO"
        /*0018*/ 	.short	0x0002
        /*001a*/ 	.short	0x0064
        /*001c*/ 	.short	0x0082
	.zero		2


//--------------------- .nv.info                  --------------------------
	.section	.nv.info,"",@"SHT_CUDA_INFO"
	.align	4


	//----- nvinfo : EIATTR_REGCOUNT
	.align		4
        /*0000*/ 	.byte	0x04, 0x2f
        /*0002*/ 	.short	(.L_1 - .L_0)
	.align		4
.L_0:
        /*0004*/ 	.word	index@(_Z20transposeSharedNoPadPKiPiii)
        /*0008*/ 	.word	0x0000000c


	//----- nvinfo : EIATTR_FRAME_SIZE
	.align		4
.L_1:
        /*000c*/ 	.byte	0x04, 0x11
        /*000e*/ 	.short	(.L_3 - .L_2)
	.align		4
.L_2:
        /*0010*/ 	.word	index@(_Z20transposeSharedNoPadPKiPiii)
        /*0014*/ 	.word	0x00000000


	//----- nvinfo : EIATTR_MIN_STACK_SIZE
	.align		4
.L_3:
        /*0018*/ 	.byte	0x04, 0x12
        /*001a*/ 	.short	(.L_5 - .L_4)
	.align		4
.L_4:
        /*001c*/ 	.word	index@(_Z20transposeSharedNoPadPKiPiii)
        /*0020*/ 	.word	0x00000000
.L_5:


//--------------------- .nv.compat                --------------------------
	.section	.nv.compat,"",@"SHT_CUDA_COMPAT_INFO"
	.align	4
        /*0000*/ 	.byte	0x02, 0x09, 0x00, 0x00, 0x02, 0x02, 0x01, 0x00, 0x02, 0x05, 0x05, 0x00, 0x03, 0x07, 0x01, 0x01
        /*0010*/ 	.byte	0x02, 0x03, 0x00, 0x00, 0x02, 0x06, 0x01, 0x00, 0x04, 0x0b, 0x08, 0x00, 0x09, 0x00, 0x00, 0x00
        /*0020*/ 	.byte	0x00, 0x00, 0x00, 0x00


//--------------------- .nv.info._Z20transposeSharedNoPadPKiPiii --------------------------
	.section	.nv.info._Z20transposeSharedNoPadPKiPiii,"",@"SHT_CUDA_INFO"
	.sectionflags	@""
	.align	4


	//----- nvinfo : EIATTR_CUDA_API_VERSION
	.align		4
        /*0000*/ 	.byte	0x04, 0x37
        /*0002*/ 	.short	(.L_7 - .L_6)
.L_6:
        /*0004*/ 	.word	0x00000082


	//----- nvinfo : EIATTR_KPARAM_INFO
	.align		4
.L_7:
        /*0008*/ 	.byte	0x04, 0x17
        /*000a*/ 	.short	(.L_9 - .L_8)
.L_8:
        /*000c*/ 	.word	0x00000000
        /*0010*/ 	.short	0x0003
        /*0012*/ 	.short	0x0014
        /*0014*/ 	.byte	0x00, 0xf0, 0x11, 0x00


	//----- nvinfo : EIATTR_KPARAM_INFO
	.align		4
.L_9:
        /*0018*/ 	.byte	0x04, 0x17
        /*001a*/ 	.short	(.L_11 - .L_10)
.L_10:
        /*001c*/ 	.word	0x00000000
        /*0020*/ 	.short	0x0002
        /*0022*/ 	.short	0x0010
        /*0024*/ 	.byte	0x00, 0xf0, 0x11, 0x00


	//----- nvinfo : EIATTR_KPARAM_INFO
	.align		4
.L_11:
        /*0028*/ 	.byte	0x04, 0x17
        /*002a*/ 	.short	(.L_13 - .L_12)
.L_12:
        /*002c*/ 	.word	0x00000000
        /*0030*/ 	.short	0x0001
        /*0032*/ 	.short	0x0008
        /*0034*/ 	.byte	0x00, 0xf5, 0x21, 0x00


	//----- nvinfo : EIATTR_KPARAM_INFO
	.align		4
.L_13:
        /*0038*/ 	.byte	0x04, 0x17
        /*003a*/ 	.short	(.L_15 - .L_14)
.L_14:
        /*003c*/ 	.word	0x00000000
        /*0040*/ 	.short	0x0000
        /*0042*/ 	.short	0x0000
        /*0044*/ 	.byte	0x00, 0xf5, 0x21, 0x00


	//----- nvinfo : EIATTR_SPARSE_MMA_MASK
	.align		4
.L_15:
        /*0048*/ 	.byte	0x03, 0x50
        /*004a*/ 	.short	0x0000


	//----- nvinfo : EIATTR_MAXREG_COUNT
	.align		4
        /*004c*/ 	.byte	0x03, 0x1b
        /*004e*/ 	.short	0x00ff


	//----- nvinfo : EIATTR_NUM_BARRIERS
	.align		4
        /*0050*/ 	.byte	0x02, 0x4c
        /*0052*/ 	.byte	0x01
	.zero		1


	//----- nvinfo : EIATTR_MERCURY_ISA_VERSION
	.align		4
        /*0054*/ 	.byte	0x03, 0x5f
        /*0056*/ 	.short	0x0101


	//----- nvinfo : EIATTR_VRC_CTA_INIT_COUNT
	.align		4
        /*0058*/ 	.byte	0x02, 0x4a
	.zero		1
	.zero		1


	//----- nvinfo : EIATTR_EXIT_INSTR_OFFSETS
	.align		4
        /*005c*/ 	.byte	0x04, 0x1c
        /*005e*/ 	.short	(.L_17 - .L_16)


	//   ....[0]....
.L_16:
        /*0060*/ 	.word	0x000001e0


	//   ....[1]....
        /*0064*/ 	.word	0x00000290


	//----- nvinfo : EIATTR_CBANK_PARAM_SIZE
	.align		4
.L_17:
        /*0068*/ 	.byte	0x03, 0x19
        /*006a*/ 	.short	0x0018


	//----- nvinfo : EIATTR_PARAM_CBANK
	.align		4
        /*006c*/ 	.byte	0x04, 0x0a
        /*006e*/ 	.short	(.L_19 - .L_18)
	.align		4
.L_18:
        /*0070*/ 	.word	index@(.nv.constant0._Z20transposeSharedNoPadPKiPiii)
        /*0074*/ 	.short	0x0380
        /*0076*/ 	.short	0x0018


	//----- nvinfo : EIATTR_SW_WAR
	.align		4
.L_19:
        /*0078*/ 	.byte	0x04, 0x36
        /*007a*/ 	.short	(.L_21 - .L_20)
.L_20:
        /*007c*/ 	.word	0x00000008
.L_21:


//--------------------- .nv.callgraph             --------------------------
	.section	.nv.callgraph,"",@"SHT_CUDA_CALLGRAPH"
	.align	4
	.sectionentsize	8
	.align		4
        /*0000*/ 	.word	0x00000000
	.align		4
        /*0004*/ 	.word	0xffffffff
	.align		4
        /*0008*/ 	.word	0x00000000
	.align		4
        /*000c*/ 	.word	0xfffffffe
	.align		4
        /*0010*/ 	.word	0x00000000
	.align		4
        /*0014*/ 	.word	0xfffffffd
	.align		4
        /*0018*/ 	.word	0x00000000
	.align		4
        /*001c*/ 	.word	0xfffffffc


//--------------------- .text._Z20transposeSharedNoPadPKiPiii --------------------------
	.section	.text._Z20transposeSharedNoPadPKiPiii,"ax",@progbits
	.align	128
        .global         _Z20transposeSharedNoPadPKiPiii
        .type           _Z20transposeSharedNoPadPKiPiii,@function
        .size           _Z20transposeSharedNoPadPKiPiii,(.L_x_1 - _Z20transposeSharedNoPadPKiPiii)
        .other          _Z20transposeSharedNoPadPKiPiii,@"STO_CUDA_ENTRY STV_DEFAULT"
_Z20transposeSharedNoPadPKiPiii:
.text._Z20transposeSharedNoPadPKiPiii:
[----:B------:R-:W-:Y:S01]  /*0000*/  LDC R1, c[0x0][0x37c] ;  /* 0x0000df00ff017b82 */ /* 0x000fe20000000800 */
[----:B------:R-:W0:Y:S07]  /*0010*/  S2R R8, SR_TID.X ;  /* 0x0000000000087919 */ /* 0x000e2e0000002100 */
[----:B------:R-:W1:Y:S01]  /*0020*/  S2UR UR5, SR_CTAID.X ;  /* 0x00000000000579c3 */ /* 0x000e620000002500 */
[----:B------:R-:W1:Y:S01]  /*0030*/  LDCU UR8, c[0x0][0x360] ;  /* 0x00006c00ff0877ac */ /* 0x000e620008000800 */
[----:B------:R-:W2:Y:S01]  /*0040*/  S2R R9, SR_TID.Y ;  /* 0x0000000000097919 */ /* 0x000ea20000002200 */
[----:B------:R-:W3:Y:S05]  /*0050*/  LDCU UR4, c[0x0][0x364] ;  /* 0x00006c80ff0477ac */ /* 0x000eea0008000800 */
[----:B------:R-:W3:Y:S01]  /*0060*/  S2UR UR6, SR_CTAID.Y ;  /* 0x00000000000679c3 */ /* 0x000ee20000002600 */
[----:B------:R-:W4:Y:S01]  /*0070*/  LDCU.64 UR10, c[0x0][0x390] ;  /* 0x00007200ff0a77ac */ /* 0x000f220008000a00 */
[----:B-1----:R-:W-:-:S06]  /*0080*/  UIMAD UR5, UR8, UR5, URZ ;  /* 0x00000005080572a4 */ /* 0x002fcc000f8e02ff */
[----:B0-----:R-:W-:Y:S01]  /*0090*/  VIADD R5, R8, UR5 ;  /* 0x0000000508057c36 */ /* 0x001fe20008000000 */
[----:B---3--:R-:W-:Y:S01]  /*00a0*/  UIMAD UR4, UR4, UR6, URZ ;  /* 0x00000006040472a4 */ /* 0x008fe2000f8e02ff */
[----:B------:R-:W0:Y:S03]  /*00b0*/  LDCU.64 UR6, c[0x0][0x358] ;  /* 0x00006b00ff0677ac */ /* 0x000e260008000a00 */
[----:B----4-:R-:W-:Y:S02]  /*00c0*/  ISETP.GE.AND P0, PT, R5, UR11, PT ;  /* 0x0000000b05007c0c */ /* 0x010fe4000bf06270 */
[----:B--2---:R-:W-:-:S04]  /*00d0*/  IADD3 R0, PT, PT, R9, UR4, RZ ;  /* 0x0000000409007c10 */ /* 0x004fc8000fffe0ff */
[----:B------:R-:W-:-:S13]  /*00e0*/  ISETP.GE.OR P0, PT, R0, UR10, P0 ;  /* 0x0000000a00007c0c */ /* 0x000fda0008706670 */
[----:B------:R-:W1:Y:S01]  /*00f0*/  @!P0 LDC.64 R2, c[0x0][0x380] ;  /* 0x0000e000ff028b82 */ /* 0x000e620000000a00 */
[----:B------:R-:W-:-:S04]  /*0100*/  @!P0 IMAD R5, R0, UR11, R5 ;  /* 0x0000000b00058c24 */ /* 0x000fc8000f8e0205 */
[----:B-1----:R-:W-:-:S06]  /*0110*/  @!P0 IMAD.WIDE R2, R5, 0x4, R2 ;  /* 0x0000000405028825 */ /* 0x002fcc00078e0202 */
[----:B0-----:R-:W2:Y:S01]  /*0120*/  @!P0 LDG.E R2, desc[UR6][R2.64] ;  /* 0x0000000602028981 */ /* 0x001ea2000c1e1900 */
[----:B------:R-:W-:Y:S01]  /*0130*/  @!P0 MOV R4, 0x400 ;  /* 0x0000040000048802 */ /* 0x000fe20000000f00 */
[C---:B------:R-:W-:Y:S01]  /*0140*/  @!P0 IMAD R0, R9.reuse, UR8, R8 ;  /* 0x0000000809008c24 */ /* 0x040fe2000f8e0208 */
[----:B------:R-:W-:Y:S01]  /*0150*/  IADD3 R6, PT, PT, R9, UR5, RZ ;  /* 0x0000000509067c10 */ /* 0x000fe2000fffe0ff */
[----:B------:R-:W0:Y:S01]  /*0160*/  @!P0 S2R R5, SR_CgaCtaId ;  /* 0x0000000000058919 */ /* 0x000e220000008800 */
[----:B------:R-:W-:-:S05]  /*0170*/  VIADD R7, R8, UR4 ;  /* 0x0000000408077c36 */ /* 0x000fca0008000000 */
[----:B------:R-:W-:-:S04]  /*0180*/  ISETP.GE.AND P1, PT, R7, UR10, PT ;  /* 0x0000000a07007c0c */ /* 0x000fc8000bf26270 */
[----:B------:R-:W-:Y:S02]  /*0190*/  ISETP.GE.OR P1, PT, R6, UR11, P1 ;  /* 0x0000000b06007c0c */ /* 0x000fe40008f26670 */
[----:B0-----:R-:W-:-:S05]  /*01a0*/  @!P0 LEA R5, R5, R4, 0x18 ;  /* 0x0000000405058211 */ /* 0x001fca00078ec0ff */
[----:B------:R-:W-:-:S05]  /*01b0*/  @!P0 IMAD R5, R0, 0x4, R5 ;  /* 0x0000000400058824 */ /* 0x000fca00078e0205 */
[----:B--2---:R0:W-:Y:S01]  /*01c0*/  @!P0 STS [R5], R2 ;  /* 0x0000000205008388 */ /* 0x0041e20000000800 */
[----:B------:R-:W-:Y:S06]  /*01d0*/  BAR.SYNC.DEFER_BLOCKING 0x0 ;  /* 0x0000000000007b1d */ /* 0x000fec0000010000 */
[----:B------:R-:W-:Y:S05]  /*01e0*/  @P1 EXIT ;  /* 0x000000000000194d */ /* 0x000fea0003800000 */
[----:B------:R-:W1:Y:S01]  /*01f0*/  S2UR UR5, SR_CgaCtaId ;  /* 0x00000000000579c3 */ /* 0x000e620000008800 */
[----:B------:R-:W-:Y:S01]  /*0200*/  UMOV UR4, 0x400 ;  /* 0x0000040000047882 */ /* 0x000fe20000000000 */
[----:B------:R-:W-:Y:S02]  /*0210*/  IMAD R0, R8, UR8, R9 ;  /* 0x0000000808007c24 */ /* 0x000fe4000f8e0209 */
[----:B------:R-:W-:-:S04]  /*0220*/  IMAD R7, R6, UR10, R7 ;  /* 0x0000000a06077c24 */ /* 0x000fc8000f8e0207 */
[----:B0-----:R-:W0:Y:S01]  /*0230*/  LDC.64 R2, c[0x0][0x388] ;  /* 0x0000e200ff027b82 */ /* 0x001e220000000a00 */
[----:B-1----:R-:W-:-:S06]  /*0240*/  ULEA UR4, UR5, UR4, 0x18 ;  /* 0x0000000405047291 */ /* 0x002fcc000f8ec0ff */
[----:B------:R-:W-:Y:S01]  /*0250*/  LEA R0, R0, UR4, 0x2 ;  /* 0x0000000400007c11 */ /* 0x000fe2000f8e10ff */
[----:B0-----:R-:W-:-:S04]  /*0260*/  IMAD.WIDE R2, R7, 0x4, R2 ;  /* 0x0000000407027825 */ /* 0x001fc800078e0202 */
[----:B------:R-:W0:Y:S04]  /*0270*/  LDS R5, [R0] ;  /* 0x0000000000057984 */ /* 0x000e280000000800 */
[----:B0-----:R-:W-:Y:S01]  /*0280*/  STG.E desc[UR6][R2.64], R5 ;  /* 0x0000000502007986 */ /* 0x001fe2000c101906 */
[----:B------:R-:W-:Y:S05]  /*0290*/  EXIT ;  /* 0x000000000000794d */ /* 0x000fea0003800000 */
.L_x_0:
[----:B------:R-:W-:-:S00]  /*02a0*/  BRA `(.L_x_0) ;  /* 0xfffffffc00fc7947 */ /* 0x000fc0000383ffff */
[----:B------:R-:W-:-:S00]  /*02b0*/  NOP ;  /* 0x0000000000007918 */ /* 0x000fc00000000000 */
        /* <DEDUP_REMOVED lines=12> */
.L_x_1:


//--------------------- .nv.shared._Z20transposeSharedNoPadPKiPiii --------------------------
	.section	.nv.shared._Z20transposeSharedNoPadPKiPiii,"aw",@nobits
	.sectionflags	@""
	.align	16
	.zero		1024


//--------------------- .nv.shared.reserved.0     --------------------------
	.section	.nv.shared.reserved.0,"aw",@nobits
	.weak		__nv_reservedSMEM_offset_0_alias
	.size		__nv_reservedSMEM_offset_0_alias, 0, 64
	.other		__nv_reservedSMEM_offset_0_alias,@"STO_CUDA_RESERVED_SHARED STV_DEFAULT"
__nv_reservedSMEM_offset_0_alias:
	.zero		0
	.zero		64


//--------------------- .nv.constant0._Z20transposeSharedNoPadPKiPiii --------------------------
	.section	.nv.constant0._Z20transposeSharedNoPadPKiPiii,"a",@progbits
	.sectionflags	@""
	.align	4
.nv.constant0._Z20transposeSharedNoPadPKiPiii:
	.zero		920


//--------------------- SYMBOLS --------------------------

	.type		.nv.reservedSmem.offset0,@object
	.size		.nv.reservedSmem.offset0,0x4
	.type		.nv.reservedSmem.cap,@object
	.size		.nv.reservedSmem.cap,0x4
